//
// Generated by NVIDIA NVVM Compiler
//
// Compiler Build ID: CL-36424714
// Cuda compilation tools, release 13.0, V13.0.88
// Based on NVVM 20.0.0
//

.version 9.0
.target sm_100
.address_size 64

	// .globl	_Z11spin_kernelm

.visible .entry _Z11spin_kernelm(
	.param .u64 _Z11spin_kernelm_param_0
)
{
	.reg .pred 	%p<2>;
	.reg .b64 	%rd<6>;

	ld.param.u64 	%rd2, [_Z11spin_kernelm_param_0];
	// begin inline asm
	mov.u64 %rd3, %globaltimer;
	// end inline asm
$L__BB0_1:
	// begin inline asm
	mov.u64 %rd4, %globaltimer;
	// end inline asm
	sub.s64 	%rd5, %rd4, %rd3;
	setp.lt.u64 	%p1, %rd5, %rd2;
	@%p1 bra 	$L__BB0_1;
	ret;

}


// ===== COMPILED SASS (sm_100) =====

	.target	sm_100

	.elftype	@"ET_EXEC"


//--------------------- .note.nv.tkinfo           --------------------------
	.section	.note.nv.tkinfo,"",@"SHT_NOTE"
	.sectionflags	@"SHF_NOTE_NV_TKINFO"
	.tkinfo
        /*0018*/ 	.word	0x00000002
        /*0030*/ 	.string	""
        /*0030*/ 	.string	"ptxas"
        /*0030*/ 	.string	"Cuda compilation tools, release 13.0, V13.0.88"
        /*0030*/ 	.string	"Build cuda_13.0.r13.0/compiler.36424714_0"
        /*0030*/ 	.string	"-arch sm_100 -m 64 "



//--------------------- .note.nv.cuinfo           --------------------------
	.section	.note.nv.cuinfo,"",@"SHT_NOTE"
	.sectionflags	@"SHF_NOTE_NV_CUINFO"
        /*0018*/ 	.short	0x0002
        /*001a*/ 	.short	0x0064
        /*001c*/ 	.short	0x0082
	.zero		2


//--------------------- .nv.info                  --------------------------
	.section	.nv.info,"",@"SHT_CUDA_INFO"
	.align	4


	//----- nvinfo : EIATTR_REGCOUNT
	.align		4
        /*0000*/ 	.byte	0x04, 0x2f
        /*0002*/ 	.short	(.L_1 - .L_0)
	.align		4
.L_0:
        /*0004*/ 	.word	index@(_Z11spin_kernelm)
        /*0008*/ 	.word	0x00000008


	//----- nvinfo : EIATTR_FRAME_SIZE
	.align		4
.L_1:
        /*000c*/ 	.byte	0x04, 0x11
        /*000e*/ 	.short	(.L_3 - .L_2)
	.align		4
.L_2:
        /*0010*/ 	.word	index@(_Z11spin_kernelm)
        /*0014*/ 	.word	0x00000000


	//----- nvinfo : EIATTR_MIN_STACK_SIZE
	.align		4
.L_3:
        /*0018*/ 	.byte	0x04, 0x12
        /*001a*/ 	.short	(.L_5 - .L_4)
	.align		4
.L_4:
        /*001c*/ 	.word	index@(_Z11spin_kernelm)
        /*0020*/ 	.word	0x00000000
.L_5:


//--------------------- .nv.compat                --------------------------
	.section	.nv.compat,"",@"SHT_CUDA_COMPAT_INFO"
	.align	4
        /*0000*/ 	.byte	0x02, 0x09, 0x00, 0x00, 0x02, 0x02, 0x01, 0x00, 0x02, 0x05, 0x05, 0x00, 0x03, 0x07, 0x01, 0x01
        /*0010*/ 	.byte	0x02, 0x03, 0x00, 0x00, 0x02, 0x06, 0x01, 0x00, 0x04, 0x0b, 0x08, 0x00, 0x09, 0x00, 0x00, 0x00
        /*0020*/ 	.byte	0x00, 0x00, 0x00, 0x00


//--------------------- .nv.info._Z11spin_kernelm --------------------------
	.section	.nv.info._Z11spin_kernelm,"",@"SHT_CUDA_INFO"
	.sectionflags	@""
	.align	4


	//----- nvinfo : EIATTR_CUDA_API_VERSION
	.align		4
        /*0000*/ 	.byte	0x04, 0x37
        /*0002*/ 	.short	(.L_7 - .L_6)
.L_6:
        /*0004*/ 	.word	0x00000082


	//----- nvinfo : EIATTR_KPARAM_INFO
	.align		4
.L_7:
        /*0008*/ 	.byte	0x04, 0x17
        /*000a*/ 	.short	(.L_9 - .L_8)
.L_8:
        /*000c*/ 	.word	0x00000000
        /*0010*/ 	.short	0x0000
        /*0012*/ 	.short	0x0000
        /*0014*/ 	.byte	0x00, 0xf0, 0x21, 0x00


	//----- nvinfo : EIATTR_SPARSE_MMA_MASK
	.align		4
.L_9:
        /*0018*/ 	.byte	0x03, 0x50
        /*001a*/ 	.short	0x0000


	//----- nvinfo : EIATTR_MAXREG_COUNT
	.align		4
        /*001c*/ 	.byte	0x03, 0x1b
        /*001e*/ 	.short	0x00ff


	//----- nvinfo : EIATTR_MERCURY_ISA_VERSION
	.align		4
        /*0020*/ 	.byte	0x03, 0x5f
        /*0022*/ 	.short	0x0101


	//----- nvinfo : EIATTR_VRC_CTA_INIT_COUNT
	.align		4
        /*0024*/ 	.byte	0x02, 0x4a
	.zero		1
	.zero		1


	//----- nvinfo : EIATTR_EXIT_INSTR_OFFSETS
	.align		4
        /*0028*/ 	.byte	0x04, 0x1c
        /*002a*/ 	.short	(.L_11 - .L_10)


	//   ....[0]....
.L_10:
        /*002c*/ 	.word	0x000000a0


	//----- nvinfo : EIATTR_CBANK_PARAM_SIZE
	.align		4
.L_11:
        /*0030*/ 	.byte	0x03, 0x19
        /*0032*/ 	.short	0x0008


	//----- nvinfo : EIATTR_PARAM_CBANK
	.align		4
        /*0034*/ 	.byte	0x04, 0x0a
        /*0036*/ 	.short	(.L_13 - .L_12)
	.align		4
.L_12:
        /*0038*/ 	.word	index@(.nv.constant0._Z11spin_kernelm)
        /*003c*/ 	.short	0x0380
        /*003e*/ 	.short	0x0008


	//----- nvinfo : EIATTR_SW_WAR
	.align		4
.L_13:
        /*0040*/ 	.byte	0x04, 0x36
        /*0042*/ 	.short	(.L_15 - .L_14)
.L_14:
        /*0044*/ 	.word	0x00000008
.L_15:


//--------------------- .nv.callgraph             --------------------------
	.section	.nv.callgraph,"",@"SHT_CUDA_CALLGRAPH"
	.align	4
	.sectionentsize	8
	.align		4
        /*0000*/ 	.word	0x00000000
	.align		4
        /*0004*/ 	.word	0xffffffff
	.align		4
        /*0008*/ 	.word	0x00000000
	.align		4
        /*000c*/ 	.word	0xfffffffe
	.align		4
        /*0010*/ 	.word	0x00000000
	.align		4
        /*0014*/ 	.word	0xfffffffd
	.align		4
        /*0018*/ 	.word	0x00000000
	.align		4
        /*001c*/ 	.word	0xfffffffc


//--------------------- .text._Z11spin_kernelm    --------------------------
	.section	.text._Z11spin_kernelm,"ax",@progbits
	.align	128
        .global         _Z11spin_kernelm
        .type           _Z11spin_kernelm,@function
        .size           _Z11spin_kernelm,(.L_x_2 - _Z11spin_kernelm)
        .other          _Z11spin_kernelm,@"STO_CUDA_ENTRY STV_DEFAULT"
_Z11spin_kernelm:
.text._Z11spin_kernelm:
[----:B------:R-:W-:Y:S01]  /*0000*/  LDC R1, c[0x0][0x37c] ;  /* 0x0000df00ff017b82 */ /* 0x000fe20000000800 */
[----:B------:R-:W-:Y:S01]  /*0010*/  CS2R R2, SR_GLOBALTIMERLO ;  /* 0x0000000000027805 */ /* 0x000fe20000015200 */
[----:B------:R-:W0:Y:S01]  /*0020*/  LDCU.64 UR4, c[0x0][0x380] ;  /* 0x00007000ff0477ac */ /* 0x000e220008000a00 */
[----:B------:R-:W-:-:S05]  /*0030*/  NOP ;  /* 0x0000000000007918 */ /* 0x000fca0000000000 */
.L_x_0:
[----:B------:R-:W-:-:S06]  /*0040*/  CS2R R4, SR_GLOBALTIMERLO ;  /* 0x0000000000047805 */ /* 0x000fcc0000015200 */
[----:B------:R-:W-:-:S05]  /*0050*/  IADD3 R0, P0, PT, -R2, R4, RZ ;  /* 0x0000000402007210 */ /* 0x000fca0007f1e1ff */
[----:B------:R-:W-:Y:S01]  /*0060*/  IMAD.X R4, R5, 0x1, ~R3, P0 ;  /* 0x0000000105047824 */ /* 0x000fe200000e0e03 */
[----:B0-----:R-:W-:-:S04]  /*0070*/  ISETP.GE.U32.AND P0, PT, R0, UR4, PT ;  /* 0x0000000400007c0c */ /* 0x001fc8000bf06070 */
[----:B------:R-:W-:-:S13]  /*0080*/  ISETP.GE.U32.AND.EX P0, PT, R4, UR5, PT, P0 ;  /* 0x0000000504007c0c */ /* 0x000fda000bf06100 */
[----:B------:R-:W-:Y:S05]  /*0090*/  @!P0 BRA `(.L_x_0) ;  /* 0xfffffffc00e88947 */ /* 0x000fea000383ffff */
[----:B------:R-:W-:Y:S05]  /*00a0*/  EXIT ;  /* 0x000000000000794d */ /* 0x000fea0003800000 */
.L_x_1:
[----:B------:R-:W-:-:S00]  /*00b0*/  BRA `(.L_x_1) ;  /* 0xfffffffc00fc7947 */ /* 0x000fc0000383ffff */
[----:B------:R-:W-:-:S00]  /*00c0*/  NOP ;  /* 0x0000000000007918 */ /* 0x000fc00000000000 */
        /* <DEDUP_REMOVED lines=11> */
.L_x_2:


//--------------------- .nv.shared.reserved.0     --------------------------
	.section	.nv.shared.reserved.0,"aw",@nobits
	.weak		__nv_reservedSMEM_offset_0_alias
	.size		__nv_reservedSMEM_offset_0_alias, 0, 64
	.other		__nv_reservedSMEM_offset_0_alias,@"STO_CUDA_RESERVED_SHARED STV_DEFAULT"
__nv_reservedSMEM_offset_0_alias:
	.zero		0
	.zero		64


//--------------------- .nv.constant0._Z11spin_kernelm --------------------------
	.section	.nv.constant0._Z11spin_kernelm,"a",@progbits
	.sectionflags	@""
	.align	4
.nv.constant0._Z11spin_kernelm:
	.zero		904


//--------------------- SYMBOLS --------------------------

	.type		.nv.reservedSmem.offset0,@object
	.size		.nv.reservedSmem.offset0,0x4
